//
// Generated by NVIDIA NVVM Compiler
//
// Compiler Build ID: CL-36424714
// Cuda compilation tools, release 13.0, V13.0.88
// Based on NVVM 20.0.0
//

.version 9.0
.target sm_100
.address_size 64

	// .globl	_Z6matMulPKfS0_Pfii

.visible .entry _Z6matMulPKfS0_Pfii(
	.param .u64 .ptr .align 1 _Z6matMulPKfS0_Pfii_param_0,
	.param .u64 .ptr .align 1 _Z6matMulPKfS0_Pfii_param_1,
	.param .u64 .ptr .align 1 _Z6matMulPKfS0_Pfii_param_2,
	.param .u32 _Z6matMulPKfS0_Pfii_param_3,
	.param .u32 _Z6matMulPKfS0_Pfii_param_4
)
{
	.reg .pred 	%p<12>;
	.reg .b32 	%r<81>;
	.reg .b32 	%f<67>;
	.reg .b64 	%rd<48>;

	ld.param.u64 	%rd5, [_Z6matMulPKfS0_Pfii_param_0];
	ld.param.u64 	%rd6, [_Z6matMulPKfS0_Pfii_param_1];
	ld.param.u64 	%rd4, [_Z6matMulPKfS0_Pfii_param_2];
	ld.param.u32 	%r44, [_Z6matMulPKfS0_Pfii_param_3];
	ld.param.u32 	%r45, [_Z6matMulPKfS0_Pfii_param_4];
	cvta.to.global.u64 	%rd1, %rd6;
	cvta.to.global.u64 	%rd2, %rd5;
	mov.u32 	%r46, %ctaid.x;
	mov.u32 	%r47, %ntid.x;
	mov.u32 	%r48, %tid.x;
	mad.lo.s32 	%r1, %r46, %r47, %r48;
	mov.u32 	%r49, %ctaid.y;
	mov.u32 	%r50, %ntid.y;
	mul.lo.s32 	%r2, %r49, %r50;
	mov.u32 	%r3, %tid.y;
	add.s32 	%r51, %r2, %r3;
	setp.ge.s32 	%p1, %r1, %r44;
	setp.ge.s32 	%p2, %r51, %r45;
	or.pred  	%p3, %p1, %p2;
	@%p3 bra 	$L__BB0_13;
	mul.lo.s32 	%r5, %r45, %r1;
	and.b32  	%r6, %r45, 7;
	setp.lt.u32 	%p4, %r45, 8;
	mov.f32 	%f66, 0f00000000;
	mov.b32 	%r79, 0;
	@%p4 bra 	$L__BB0_4;
	and.b32  	%r79, %r45, 2147483640;
	neg.s32 	%r77, %r79;
	add.s32 	%r53, %r3, %r45;
	add.s32 	%r76, %r53, %r2;
	shl.b32 	%r10, %r45, 3;
	shl.b32 	%r54, %r45, 1;
	add.s32 	%r75, %r51, %r54;
	mad.lo.s32 	%r74, %r45, 3, %r51;
	shl.b32 	%r55, %r45, 2;
	add.s32 	%r73, %r51, %r55;
	mad.lo.s32 	%r72, %r45, 5, %r51;
	mad.lo.s32 	%r71, %r45, 6, %r51;
	mad.lo.s32 	%r70, %r45, 7, %r51;
	add.s64 	%rd3, %rd2, 16;
	mov.f32 	%f66, 0f00000000;
	mov.u32 	%r68, %r5;
	mov.u32 	%r69, %r51;
$L__BB0_3:
	.pragma "nounroll";
	mul.wide.s32 	%rd7, %r68, 4;
	add.s64 	%rd8, %rd3, %rd7;
	ld.global.f32 	%f16, [%rd8+-16];
	mul.wide.u32 	%rd9, %r69, 4;
	add.s64 	%rd10, %rd1, %rd9;
	ld.global.f32 	%f17, [%rd10];
	fma.rn.f32 	%f18, %f16, %f17, %f66;
	ld.global.f32 	%f19, [%rd8+-12];
	mul.wide.u32 	%rd11, %r76, 4;
	add.s64 	%rd12, %rd1, %rd11;
	ld.global.f32 	%f20, [%rd12];
	fma.rn.f32 	%f21, %f19, %f20, %f18;
	ld.global.f32 	%f22, [%rd8+-8];
	mul.wide.u32 	%rd13, %r75, 4;
	add.s64 	%rd14, %rd1, %rd13;
	ld.global.f32 	%f23, [%rd14];
	fma.rn.f32 	%f24, %f22, %f23, %f21;
	ld.global.f32 	%f25, [%rd8+-4];
	mul.wide.u32 	%rd15, %r74, 4;
	add.s64 	%rd16, %rd1, %rd15;
	ld.global.f32 	%f26, [%rd16];
	fma.rn.f32 	%f27, %f25, %f26, %f24;
	ld.global.f32 	%f28, [%rd8];
	mul.wide.u32 	%rd17, %r73, 4;
	add.s64 	%rd18, %rd1, %rd17;
	ld.global.f32 	%f29, [%rd18];
	fma.rn.f32 	%f30, %f28, %f29, %f27;
	ld.global.f32 	%f31, [%rd8+4];
	mul.wide.u32 	%rd19, %r72, 4;
	add.s64 	%rd20, %rd1, %rd19;
	ld.global.f32 	%f32, [%rd20];
	fma.rn.f32 	%f33, %f31, %f32, %f30;
	ld.global.f32 	%f34, [%rd8+8];
	mul.wide.u32 	%rd21, %r71, 4;
	add.s64 	%rd22, %rd1, %rd21;
	ld.global.f32 	%f35, [%rd22];
	fma.rn.f32 	%f36, %f34, %f35, %f33;
	ld.global.f32 	%f37, [%rd8+12];
	mul.wide.u32 	%rd23, %r70, 4;
	add.s64 	%rd24, %rd1, %rd23;
	ld.global.f32 	%f38, [%rd24];
	fma.rn.f32 	%f66, %f37, %f38, %f36;
	add.s32 	%r77, %r77, 8;
	add.s32 	%r76, %r76, %r10;
	add.s32 	%r75, %r75, %r10;
	add.s32 	%r74, %r74, %r10;
	add.s32 	%r73, %r73, %r10;
	add.s32 	%r72, %r72, %r10;
	add.s32 	%r71, %r71, %r10;
	add.s32 	%r70, %r70, %r10;
	add.s32 	%r69, %r69, %r10;
	add.s32 	%r68, %r68, 8;
	setp.ne.s32 	%p5, %r77, 0;
	@%p5 bra 	$L__BB0_3;
$L__BB0_4:
	setp.eq.s32 	%p6, %r6, 0;
	@%p6 bra 	$L__BB0_12;
	and.b32  	%r38, %r45, 3;
	setp.lt.u32 	%p7, %r6, 4;
	@%p7 bra 	$L__BB0_7;
	add.s32 	%r56, %r79, %r5;
	mul.wide.s32 	%rd25, %r56, 4;
	add.s64 	%rd26, %rd2, %rd25;
	ld.global.f32 	%f40, [%rd26];
	mad.lo.s32 	%r57, %r79, %r45, %r51;
	mul.wide.u32 	%rd27, %r57, 4;
	add.s64 	%rd28, %rd1, %rd27;
	ld.global.f32 	%f41, [%rd28];
	fma.rn.f32 	%f42, %f40, %f41, %f66;
	ld.global.f32 	%f43, [%rd26+4];
	add.s32 	%r58, %r57, %r45;
	mul.wide.u32 	%rd29, %r58, 4;
	add.s64 	%rd30, %rd1, %rd29;
	ld.global.f32 	%f44, [%rd30];
	fma.rn.f32 	%f45, %f43, %f44, %f42;
	ld.global.f32 	%f46, [%rd26+8];
	add.s32 	%r59, %r58, %r45;
	mul.wide.u32 	%rd31, %r59, 4;
	add.s64 	%rd32, %rd1, %rd31;
	ld.global.f32 	%f47, [%rd32];
	fma.rn.f32 	%f48, %f46, %f47, %f45;
	ld.global.f32 	%f49, [%rd26+12];
	add.s32 	%r60, %r59, %r45;
	mul.wide.u32 	%rd33, %r60, 4;
	add.s64 	%rd34, %rd1, %rd33;
	ld.global.f32 	%f50, [%rd34];
	fma.rn.f32 	%f66, %f49, %f50, %f48;
	add.s32 	%r79, %r79, 4;
$L__BB0_7:
	setp.eq.s32 	%p8, %r38, 0;
	@%p8 bra 	$L__BB0_12;
	setp.eq.s32 	%p9, %r38, 1;
	@%p9 bra 	$L__BB0_10;
	add.s32 	%r61, %r79, %r5;
	mul.wide.s32 	%rd35, %r61, 4;
	add.s64 	%rd36, %rd2, %rd35;
	ld.global.f32 	%f52, [%rd36];
	mad.lo.s32 	%r62, %r79, %r45, %r51;
	mul.wide.u32 	%rd37, %r62, 4;
	add.s64 	%rd38, %rd1, %rd37;
	ld.global.f32 	%f53, [%rd38];
	fma.rn.f32 	%f54, %f52, %f53, %f66;
	ld.global.f32 	%f55, [%rd36+4];
	add.s32 	%r63, %r62, %r45;
	mul.wide.u32 	%rd39, %r63, 4;
	add.s64 	%rd40, %rd1, %rd39;
	ld.global.f32 	%f56, [%rd40];
	fma.rn.f32 	%f66, %f55, %f56, %f54;
	add.s32 	%r79, %r79, 2;
$L__BB0_10:
	and.b32  	%r64, %r45, 1;
	setp.eq.b32 	%p10, %r64, 1;
	not.pred 	%p11, %p10;
	@%p11 bra 	$L__BB0_12;
	add.s32 	%r65, %r79, %r5;
	mul.wide.s32 	%rd41, %r65, 4;
	add.s64 	%rd42, %rd2, %rd41;
	ld.global.f32 	%f57, [%rd42];
	mad.lo.s32 	%r66, %r79, %r45, %r51;
	mul.wide.u32 	%rd43, %r66, 4;
	add.s64 	%rd44, %rd1, %rd43;
	ld.global.f32 	%f58, [%rd44];
	fma.rn.f32 	%f66, %f57, %f58, %f66;
$L__BB0_12:
	add.s32 	%r67, %r5, %r51;
	cvta.to.global.u64 	%rd45, %rd4;
	mul.wide.s32 	%rd46, %r67, 4;
	add.s64 	%rd47, %rd45, %rd46;
	st.global.f32 	[%rd47], %f66;
$L__BB0_13:
	ret;

}


// ===== COMPILED SASS (sm_100) =====

	.target	sm_100

	.elftype	@"ET_EXEC"


//--------------------- .note.nv.tkinfo           --------------------------
	.section	.note.nv.tkinfo,"",@"SHT_NOTE"
	.sectionflags	@"SHF_NOTE_NV_TKINFO"
	.tkinfo
        /*0018*/ 	.word	0x00000002
        /*0030*/ 	.string	""
        /*0030*/ 	.string	"ptxas"
        /*0030*/ 	.string	"Cuda compilation tools, release 13.0, V13.0.88"
        /*0030*/ 	.string	"Build cuda_13.0.r13.0/compiler.36424714_0"
        /*0030*/ 	.string	"-arch sm_100 -m 64 "



//--------------------- .note.nv.cuinfo           --------------------------
	.section	.note.nv.cuinfo,"",@"SHT_NOTE"
	.sectionflags	@"SHF_NOTE_NV_CUINFO"
        /*0018*/ 	.short	0x0002
        /*001a*/ 	.short	0x0064
        /*001c*/ 	.short	0x0082
	.zero		2


//--------------------- .nv.info                  --------------------------
	.section	.nv.info,"",@"SHT_CUDA_INFO"
	.align	4


	//----- nvinfo : EIATTR_REGCOUNT
	.align		4
        /*0000*/ 	.byte	0x04, 0x2f
        /*0002*/ 	.short	(.L_1 - .L_0)
	.align		4
.L_0:
        /*0004*/ 	.word	index@(_Z6matMulPKfS0_Pfii)
        /*0008*/ 	.word	0x00000020


	//----- nvinfo : EIATTR_FRAME_SIZE
	.align		4
.L_1:
        /*000c*/ 	.byte	0x04, 0x11
        /*000e*/ 	.short	(.L_3 - .L_2)
	.align		4
.L_2:
        /*0010*/ 	.word	index@(_Z6matMulPKfS0_Pfii)
        /*0014*/ 	.word	0x00000000


	//----- nvinfo : EIATTR_MIN_STACK_SIZE
	.align		4
.L_3:
        /*0018*/ 	.byte	0x04, 0x12
        /*001a*/ 	.short	(.L_5 - .L_4)
	.align		4
.L_4:
        /*001c*/ 	.word	index@(_Z6matMulPKfS0_Pfii)
        /*0020*/ 	.word	0x00000000
.L_5:


//--------------------- .nv.compat                --------------------------
	.section	.nv.compat,"",@"SHT_CUDA_COMPAT_INFO"
	.align	4
        /*0000*/ 	.byte	0x02, 0x09, 0x00, 0x00, 0x02, 0x02, 0x01, 0x00, 0x02, 0x05, 0x05, 0x00, 0x03, 0x07, 0x01, 0x01
        /*0010*/ 	.byte	0x02, 0x03, 0x00, 0x00, 0x02, 0x06, 0x01, 0x00, 0x04, 0x0b, 0x08, 0x00, 0x09, 0x00, 0x00, 0x00
        /*0020*/ 	.byte	0x00, 0x00, 0x00, 0x00


//--------------------- .nv.info._Z6matMulPKfS0_Pfii --------------------------
	.section	.nv.info._Z6matMulPKfS0_Pfii,"",@"SHT_CUDA_INFO"
	.sectionflags	@""
	.align	4


	//----- nvinfo : EIATTR_CUDA_API_VERSION
	.align		4
        /*0000*/ 	.byte	0x04, 0x37
        /*0002*/ 	.short	(.L_7 - .L_6)
.L_6:
        /*0004*/ 	.word	0x00000082


	//----- nvinfo : EIATTR_KPARAM_INFO
	.align		4
.L_7:
        /*0008*/ 	.byte	0x04, 0x17
        /*000a*/ 	.short	(.L_9 - .L_8)
.L_8:
        /*000c*/ 	.word	0x00000000
        /*0010*/ 	.short	0x0004
        /*0012*/ 	.short	0x001c
        /*0014*/ 	.byte	0x00, 0xf0, 0x11, 0x00


	//----- nvinfo : EIATTR_KPARAM_INFO
	.align		4
.L_9:
        /*0018*/ 	.byte	0x04, 0x17
        /*001a*/ 	.short	(.L_11 - .L_10)
.L_10:
        /*001c*/ 	.word	0x00000000
        /*0020*/ 	.short	0x0003
        /*0022*/ 	.short	0x0018
        /*0024*/ 	.byte	0x00, 0xf0, 0x11, 0x00


	//----- nvinfo : EIATTR_KPARAM_INFO
	.align		4
.L_11:
        /*0028*/ 	.byte	0x04, 0x17
        /*002a*/ 	.short	(.L_13 - .L_12)
.L_12:
        /*002c*/ 	.word	0x00000000
        /*0030*/ 	.short	0x0002
        /*0032*/ 	.short	0x0010
        /*0034*/ 	.byte	0x00, 0xf5, 0x21, 0x00


	//----- nvinfo : EIATTR_KPARAM_INFO
	.align		4
.L_13:
        /*0038*/ 	.byte	0x04, 0x17
        /*003a*/ 	.short	(.L_15 - .L_14)
.L_14:
        /*003c*/ 	.word	0x00000000
        /*0040*/ 	.short	0x0001
        /*0042*/ 	.short	0x0008
        /*0044*/ 	.byte	0x00, 0xf5, 0x21, 0x00


	//----- nvinfo : EIATTR_KPARAM_INFO
	.align		4
.L_15:
        /*0048*/ 	.byte	0x04, 0x17
        /*004a*/ 	.short	(.L_17 - .L_16)
.L_16:
        /*004c*/ 	.word	0x00000000
        /*0050*/ 	.short	0x0000
        /*0052*/ 	.short	0x0000
        /*0054*/ 	.byte	0x00, 0xf5, 0x21, 0x00


	//----- nvinfo : EIATTR_SPARSE_MMA_MASK
	.align		4
.L_17:
        /*0058*/ 	.byte	0x03, 0x50
        /*005a*/ 	.short	0x0000


	//----- nvinfo : EIATTR_MAXREG_COUNT
	.align		4
        /*005c*/ 	.byte	0x03, 0x1b
        /*005e*/ 	.short	0x00ff


	//----- nvinfo : EIATTR_MERCURY_ISA_VERSION
	.align		4
        /*0060*/ 	.byte	0x03, 0x5f
        /*0062*/ 	.short	0x0101


	//----- nvinfo : EIATTR_VRC_CTA_INIT_COUNT
	.align		4
        /*0064*/ 	.byte	0x02, 0x4a
	.zero		1
	.zero		1


	//----- nvinfo : EIATTR_EXIT_INSTR_OFFSETS
	.align		4
        /*0068*/ 	.byte	0x04, 0x1c
        /*006a*/ 	.short	(.L_19 - .L_18)


	//   ....[0]....
.L_18:
        /*006c*/ 	.word	0x000000d0


	//   ....[1]....
        /*0070*/ 	.word	0x00000930


	//----- nvinfo : EIATTR_CBANK_PARAM_SIZE
	.align		4
.L_19:
        /*0074*/ 	.byte	0x03, 0x19
        /*0076*/ 	.short	0x0020


	//----- nvinfo : EIATTR_PARAM_CBANK
	.align		4
        /*0078*/ 	.byte	0x04, 0x0a
        /*007a*/ 	.short	(.L_21 - .L_20)
	.align		4
.L_20:
        /*007c*/ 	.word	index@(.nv.constant0._Z6matMulPKfS0_Pfii)
        /*0080*/ 	.short	0x0380
        /*0082*/ 	.short	0x0020


	//----- nvinfo : EIATTR_SW_WAR
	.align		4
.L_21:
        /*0084*/ 	.byte	0x04, 0x36
        /*0086*/ 	.short	(.L_23 - .L_22)
.L_22:
        /*0088*/ 	.word	0x00000008
.L_23:


//--------------------- .nv.callgraph             --------------------------
	.section	.nv.callgraph,"",@"SHT_CUDA_CALLGRAPH"
	.align	4
	.sectionentsize	8
	.align		4
        /*0000*/ 	.word	0x00000000
	.align		4
        /*0004*/ 	.word	0xffffffff
	.align		4
        /*0008*/ 	.word	0x00000000
	.align		4
        /*000c*/ 	.word	0xfffffffe
	.align		4
        /*0010*/ 	.word	0x00000000
	.align		4
        /*0014*/ 	.word	0xfffffffd
	.align		4
        /*0018*/ 	.word	0x00000000
	.align		4
        /*001c*/ 	.word	0xfffffffc


//--------------------- .text._Z6matMulPKfS0_Pfii --------------------------
	.section	.text._Z6matMulPKfS0_Pfii,"ax",@progbits
	.align	128
        .global         _Z6matMulPKfS0_Pfii
        .type           _Z6matMulPKfS0_Pfii,@function
        .size           _Z6matMulPKfS0_Pfii,(.L_x_5 - _Z6matMulPKfS0_Pfii)
        .other          _Z6matMulPKfS0_Pfii,@"STO_CUDA_ENTRY STV_DEFAULT"
_Z6matMulPKfS0_Pfii:
.text._Z6matMulPKfS0_Pfii:
[----:B------:R-:W-:Y:S01]  /*0000*/  LDC R1, c[0x0][0x37c] ;  /* 0x0000df00ff017b82 */ /* 0x000fe20000000800 */
[----:B------:R-:W0:Y:S07]  /*0010*/  S2R R8, SR_TID.Y ;  /* 0x0000000000087919 */ /* 0x000e2e0000002200 */
[----:B------:R-:W1:Y:S01]  /*0020*/  S2UR UR4, SR_CTAID.Y ;  /* 0x00000000000479c3 */ /* 0x000e620000002600 */
[----:B------:R-:W2:Y:S07]  /*0030*/  S2R R4, SR_TID.X ;  /* 0x0000000000047919 */ /* 0x000eae0000002100 */
[----:B------:R-:W2:Y:S01]  /*0040*/  LDC R5, c[0x0][0x360] ;  /* 0x0000d800ff057b82 */ /* 0x000ea20000000800 */
[----:B------:R-:W1:Y:S07]  /*0050*/  LDCU UR5, c[0x0][0x364] ;  /* 0x00006c80ff0577ac */ /* 0x000e6e0008000800 */
[----:B------:R-:W2:Y:S08]  /*0060*/  S2UR UR6, SR_CTAID.X ;  /* 0x00000000000679c3 */ /* 0x000eb00000002500 */
[----:B------:R-:W3:Y:S01]  /*0070*/  LDC.64 R2, c[0x0][0x398] ;  /* 0x0000e600ff027b82 */ /* 0x000ee20000000a00 */
[----:B-1----:R-:W-:-:S06]  /*0080*/  UIMAD UR4, UR4, UR5, URZ ;  /* 0x00000005040472a4 */ /* 0x002fcc000f8e02ff */
[----:B0-----:R-:W-:Y:S01]  /*0090*/  IADD3 R0, PT, PT, R8, UR4, RZ ;  /* 0x0000000408007c10 */ /* 0x001fe2000fffe0ff */
[----:B--2---:R-:W-:-:S03]  /*00a0*/  IMAD R5, R5, UR6, R4 ;  /* 0x0000000605057c24 */ /* 0x004fc6000f8e0204 */
[----:B---3--:R-:W-:-:S04]  /*00b0*/  ISETP.GE.AND P0, PT, R0, R3, PT ;  /* 0x000000030000720c */ /* 0x008fc80003f06270 */
[----:B------:R-:W-:-:S13]  /*00c0*/  ISETP.GE.OR P0, PT, R5, R2, P0 ;  /* 0x000000020500720c */ /* 0x000fda0000706670 */
[----:B------:R-:W-:Y:S05]  /*00d0*/  @P0 EXIT ;  /* 0x000000000000094d */ /* 0x000fea0003800000 */
[C---:B------:R-:W-:Y:S01]  /*00e0*/  ISETP.GE.U32.AND P1, PT, R3.reuse, 0x8, PT ;  /* 0x000000080300780c */ /* 0x040fe20003f26070 */
[----:B------:R-:W0:Y:S01]  /*00f0*/  LDCU.64 UR8, c[0x0][0x358] ;  /* 0x00006b00ff0877ac */ /* 0x000e220008000a00 */
[----:B------:R-:W-:Y:S01]  /*0100*/  LOP3.LUT R2, R3, 0x7, RZ, 0xc0, !PT ;  /* 0x0000000703027812 */ /* 0x000fe200078ec0ff */
[----:B------:R-:W-:Y:S02]  /*0110*/  HFMA2 R15, -RZ, RZ, 0, 0 ;  /* 0x00000000ff0f7431 */ /* 0x000fe400000001ff */
[----:B------:R-:W-:Y:S01]  /*0120*/  IMAD R5, R5, R3, RZ ;  /* 0x0000000305057224 */ /* 0x000fe200078e02ff */
[----:B------:R-:W-:Y:S02]  /*0130*/  MOV R6, RZ ;  /* 0x000000ff00067202 */ /* 0x000fe40000000f00 */
[----:B------:R-:W-:-:S05]  /*0140*/  ISETP.NE.AND P0, PT, R2, RZ, PT ;  /* 0x000000ff0200720c */ /* 0x000fca0003f05270 */
[----:B------:R-:W-:Y:S08]  /*0150*/  @!P1 BRA `(.L_x_0) ;  /* 0x0000000000fc9947 */ /* 0x000ff00003800000 */
[----:B------:R-:W1:Y:S01]  /*0160*/  LDCU.64 UR6, c[0x0][0x380] ;  /* 0x00007000ff0677ac */ /* 0x000e620008000a00 */
[C---:B------:R-:W-:Y:S01]  /*0170*/  LOP3.LUT R6, R3.reuse, 0x7ffffff8, RZ, 0xc0, !PT ;  /* 0x7ffffff803067812 */ /* 0x040fe200078ec0ff */
[C-C-:B------:R-:W-:Y:S01]  /*0180*/  IMAD R10, R3.reuse, 0x3, R0.reuse ;  /* 0x00000003030a7824 */ /* 0x140fe200078e0200 */
[CC--:B------:R-:W-:Y:S01]  /*0190*/  LEA R4, R3.reuse, R0.reuse, 0x1 ;  /* 0x0000000003047211 */ /* 0x0c0fe200078e08ff */
[C-C-:B------:R-:W-:Y:S01]  /*01a0*/  IMAD R14, R3.reuse, 0x5, R0.reuse ;  /* 0x00000005030e7824 */ /* 0x140fe200078e0200 */
[CC--:B------:R-:W-:Y:S01]  /*01b0*/  LEA R12, R3.reuse, R0.reuse, 0x2 ;  /* 0x00000000030c7211 */ /* 0x0c0fe200078e10ff */
[C-C-:B------:R-:W-:Y:S01]  /*01c0*/  IMAD R16, R3.reuse, 0x6, R0.reuse ;  /* 0x0000000603107824 */ /* 0x140fe200078e0200 */
[----:B------:R-:W-:Y:S01]  /*01d0*/  MOV R15, RZ ;  /* 0x000000ff000f7202 */ /* 0x000fe20000000f00 */
[----:B------:R-:W-:Y:S01]  /*01e0*/  IMAD R7, R3, 0x7, R0 ;  /* 0x0000000703077824 */ /* 0x000fe200078e0200 */
[----:B------:R-:W-:Y:S02]  /*01f0*/  MOV R13, R5 ;  /* 0x00000005000d7202 */ /* 0x000fe40000000f00 */
[----:B------:R-:W-:-:S02]  /*0200*/  MOV R9, R0 ;  /* 0x0000000000097202 */ /* 0x000fc40000000f00 */
[----:B------:R-:W-:Y:S02]  /*0210*/  IADD3 R11, PT, PT, -R6, RZ, RZ ;  /* 0x000000ff060b7210 */ /* 0x000fe40007ffe1ff */
[----:B------:R-:W-:Y:S01]  /*0220*/  IADD3 R8, PT, PT, R3, UR4, R8 ;  /* 0x0000000403087c10 */ /* 0x000fe2000fffe008 */
[----:B-1----:R-:W-:-:S04]  /*0230*/  UIADD3 UR5, UP0, UPT, UR6, 0x10, URZ ;  /* 0x0000001006057890 */ /* 0x002fc8000ff1e0ff */
[----:B------:R-:W-:-:S12]  /*0240*/  UIADD3.X UR4, UPT, UPT, URZ, UR7, URZ, UP0, !UPT ;  /* 0x00000007ff047290 */ /* 0x000fd800087fe4ff */
.L_x_1:
[----:B------:R-:W1:Y:S01]  /*0250*/  LDC.64 R18, c[0x0][0x388] ;  /* 0x0000e200ff127b82 */ /* 0x000e620000000a00 */
[----:B------:R-:W-:Y:S02]  /*0260*/  MOV R20, UR5 ;  /* 0x0000000500147c02 */ /* 0x000fe40008000f00 */
[----:B------:R-:W-:-:S03]  /*0270*/  MOV R21, UR4 ;  /* 0x0000000400157c02 */ /* 0x000fc60008000f00 */
[----:B------:R-:W-:-:S05]  /*0280*/  IMAD.WIDE R20, R13, 0x4, R20 ;  /* 0x000000040d147825 */ /* 0x000fca00078e0214 */
[----:B0-----:R-:W2:Y:S04]  /*0290*/  LDG.E R26, desc[UR8][R20.64+-0x10] ;  /* 0xfffff008141a7981 */ /* 0x001ea8000c1e1900 */
[----:B------:R-:W3:Y:S04]  /*02a0*/  LDG.E R17, desc[UR8][R20.64+-0xc] ;  /* 0xfffff40814117981 */ /* 0x000ee8000c1e1900 */
[----:B------:R-:W4:Y:S01]  /*02b0*/  LDG.E R27, desc[UR8][R20.64+-0x4] ;  /* 0xfffffc08141b7981 */ /* 0x000f22000c1e1900 */
[----:B-1----:R-:W-:-:S06]  /*02c0*/  IMAD.WIDE.U32 R24, R9, 0x4, R18 ;  /* 0x0000000409187825 */ /* 0x002fcc00078e0012 */
[----:B------:R-:W2:Y:S01]  /*02d0*/  LDG.E R24, desc[UR8][R24.64] ;  /* 0x0000000818187981 */ /* 0x000ea2000c1e1900 */
[----:B------:R-:W-:-:S04]  /*02e0*/  IMAD.WIDE.U32 R22, R8, 0x4, R18 ;  /* 0x0000000408167825 */ /* 0x000fc800078e0012 */
[----:B------:R-:W-:-:S06]  /*02f0*/  IMAD.WIDE.U32 R28, R4, 0x4, R18 ;  /* 0x00000004041c7825 */ /* 0x000fcc00078e0012 */
[----:B------:R-:W5:Y:S04]  /*0300*/  LDG.E R28, desc[UR8][R28.64] ;  /* 0x000000081c1c7981 */ /* 0x000f68000c1e1900 */
[----:B------:R-:W4:Y:S01]  /*0310*/  LDG.E R29, desc[UR8][R20.64+0xc] ;  /* 0x00000c08141d7981 */ /* 0x000f22000c1e1900 */
[----:B--2---:R-:W-:-:S03]  /*0320*/  FFMA R15, R26, R24, R15 ;  /* 0x000000181a0f7223 */ /* 0x004fc6000000000f */
[----:B------:R0:W3:Y:S04]  /*0330*/  LDG.E R26, desc[UR8][R22.64] ;  /* 0x00000008161a7981 */ /* 0x0000e8000c1e1900 */
[----:B------:R-:W5:Y:S01]  /*0340*/  LDG.E R24, desc[UR8][R20.64+-0x8] ;  /* 0xfffff80814187981 */ /* 0x000f62000c1e1900 */
[----:B0-----:R-:W-:-:S06]  /*0350*/  IMAD.WIDE.U32 R22, R10, 0x4, R18 ;  /* 0x000000040a167825 */ /* 0x001fcc00078e0012 */
[----:B------:R-:W4:Y:S01]  /*0360*/  LDG.E R22, desc[UR8][R22.64] ;  /* 0x0000000816167981 */ /* 0x000f22000c1e1900 */
[----:B---3--:R-:W-:-:S03]  /*0370*/  FFMA R15, R17, R26, R15 ;  /* 0x0000001a110f7223 */ /* 0x008fc6000000000f */
[----:B------:R-:W2:Y:S01]  /*0380*/  LDG.E R17, desc[UR8][R20.64+0x8] ;  /* 0x0000080814117981 */ /* 0x000ea2000c1e1900 */
[----:B-----5:R-:W-:Y:S01]  /*0390*/  FFMA R26, R24, R28, R15 ;  /* 0x0000001c181a7223 */ /* 0x020fe2000000000f */
[----:B------:R-:W-:Y:S02]  /*03a0*/  IMAD.WIDE.U32 R24, R12, 0x4, R18 ;  /* 0x000000040c187825 */ /* 0x000fe400078e0012 */
[----:B------:R-:W3:Y:S02]  /*03b0*/  LDG.E R28, desc[UR8][R20.64] ;  /* 0x00000008141c7981 */ /* 0x000ee4000c1e1900 */
[----:B----4-:R-:W-:Y:S01]  /*03c0*/  FFMA R15, R27, R22, R26 ;  /* 0x000000161b0f7223 */ /* 0x010fe2000000001a */
[--C-:B------:R-:W-:Y:S01]  /*03d0*/  IMAD.WIDE.U32 R22, R14, 0x4, R18.reuse ;  /* 0x000000040e167825 */ /* 0x100fe200078e0012 */
[----:B------:R0:W3:Y:S04]  /*03e0*/  LDG.E R27, desc[UR8][R24.64] ;  /* 0x00000008181b7981 */ /* 0x0000e8000c1e1900 */
[----:B------:R-:W4:Y:S04]  /*03f0*/  LDG.E R26, desc[UR8][R20.64+0x4] ;  /* 0x00000408141a7981 */ /* 0x000f28000c1e1900 */
[----:B------:R-:W4:Y:S01]  /*0400*/  LDG.E R23, desc[UR8][R22.64] ;  /* 0x0000000816177981 */ /* 0x000f22000c1e1900 */
[----:B0-----:R-:W-:-:S04]  /*0410*/  IMAD.WIDE.U32 R24, R16, 0x4, R18 ;  /* 0x0000000410187825 */ /* 0x001fc800078e0012 */
[----:B------:R-:W-:Y:S02]  /*0420*/  IMAD.WIDE.U32 R18, R7, 0x4, R18 ;  /* 0x0000000407127825 */ /* 0x000fe400078e0012 */
[----:B------:R-:W2:Y:S04]  /*0430*/  LDG.E R24, desc[UR8][R24.64] ;  /* 0x0000000818187981 */ /* 0x000ea8000c1e1900 */
[----:B------:R-:W5:Y:S01]  /*0440*/  LDG.E R18, desc[UR8][R18.64] ;  /* 0x0000000812127981 */ /* 0x000f62000c1e1900 */
[----:B------:R-:W-:-:S04]  /*0450*/  IADD3 R11, PT, PT, R11, 0x8, RZ ;  /* 0x000000080b0b7810 */ /* 0x000fc80007ffe0ff */
[----:B------:R-:W-:Y:S02]  /*0460*/  ISETP.NE.AND P1, PT, R11, RZ, PT ;  /* 0x000000ff0b00720c */ /* 0x000fe40003f25270 */
[C---:B------:R-:W-:Y:S02]  /*0470*/  LEA R8, R3.reuse, R8, 0x3 ;  /* 0x0000000803087211 */ /* 0x040fe400078e18ff */
[C---:B------:R-:W-:Y:S02]  /*0480*/  LEA R4, R3.reuse, R4, 0x3 ;  /* 0x0000000403047211 */ /* 0x040fe400078e18ff */
[C---:B------:R-:W-:Y:S02]  /*0490*/  LEA R10, R3.reuse, R10, 0x3 ;  /* 0x0000000a030a7211 */ /* 0x040fe400078e18ff */
[C---:B------:R-:W-:Y:S02]  /*04a0*/  LEA R12, R3.reuse, R12, 0x3 ;  /* 0x0000000c030c7211 */ /* 0x040fe400078e18ff */
[----:B------:R-:W-:-:S02]  /*04b0*/  LEA R14, R3, R14, 0x3 ;  /* 0x0000000e030e7211 */ /* 0x000fc400078e18ff */
[C---:B------:R-:W-:Y:S02]  /*04c0*/  LEA R16, R3.reuse, R16, 0x3 ;  /* 0x0000001003107211 */ /* 0x040fe400078e18ff */
[C---:B------:R-:W-:Y:S02]  /*04d0*/  LEA R7, R3.reuse, R7, 0x3 ;  /* 0x0000000703077211 */ /* 0x040fe400078e18ff */
[----:B------:R-:W-:Y:S02]  /*04e0*/  LEA R9, R3, R9, 0x3 ;  /* 0x0000000903097211 */ /* 0x000fe400078e18ff */
[----:B------:R-:W-:Y:S01]  /*04f0*/  IADD3 R13, PT, PT, R13, 0x8, RZ ;  /* 0x000000080d0d7810 */ /* 0x000fe20007ffe0ff */
[----:B---3--:R-:W-:-:S04]  /*0500*/  FFMA R15, R28, R27, R15 ;  /* 0x0000001b1c0f7223 */ /* 0x008fc8000000000f */
[----:B----4-:R-:W-:-:S04]  /*0510*/  FFMA R26, R26, R23, R15 ;  /* 0x000000171a1a7223 */ /* 0x010fc8000000000f */
[----:B--2---:R-:W-:-:S04]  /*0520*/  FFMA R26, R17, R24, R26 ;  /* 0x00000018111a7223 */ /* 0x004fc8000000001a */
[----:B-----5:R-:W-:Y:S01]  /*0530*/  FFMA R15, R29, R18, R26 ;  /* 0x000000121d0f7223 */ /* 0x020fe2000000001a */
[----:B------:R-:W-:Y:S06]  /*0540*/  @P1 BRA `(.L_x_1) ;  /* 0xfffffffc00401947 */ /* 0x000fec000383ffff */
.L_x_0:
[----:B------:R-:W-:Y:S05]  /*0550*/  @!P0 BRA `(.L_x_2) ;  /* 0x0000000000e48947 */ /* 0x000fea0003800000 */
[----:B------:R-:W-:Y:S02]  /*0560*/  ISETP.GE.U32.AND P0, PT, R2, 0x4, PT ;  /* 0x000000040200780c */ /* 0x000fe40003f06070 */
[----:B------:R-:W-:-:S04]  /*0570*/  LOP3.LUT R4, R3, 0x3, RZ, 0xc0, !PT ;  /* 0x0000000303047812 */ /* 0x000fc800078ec0ff */
[----:B------:R-:W-:-:S07]  /*0580*/  ISETP.NE.AND P1, PT, R4, RZ, PT ;  /* 0x000000ff0400720c */ /* 0x000fce0003f25270 */
[----:B------:R-:W-:Y:S06]  /*0590*/  @!P0 BRA `(.L_x_3) ;  /* 0x0000000000648947 */ /* 0x000fec0003800000 */
[----:B------:R-:W1:Y:S01]  /*05a0*/  LDC.64 R8, c[0x0][0x388] ;  /* 0x0000e200ff087b82 */ /* 0x000e620000000a00 */
[----:B------:R-:W-:Y:S01]  /*05b0*/  IMAD R18, R6, R3, R0 ;  /* 0x0000000306127224 */ /* 0x000fe200078e0200 */
[----:B------:R-:W-:-:S04]  /*05c0*/  IADD3 R7, PT, PT, R5, R6, RZ ;  /* 0x0000000605077210 */ /* 0x000fc80007ffe0ff */
[C---:B------:R-:W-:Y:S02]  /*05d0*/  IADD3 R16, PT, PT, R18.reuse, R3, RZ ;  /* 0x0000000312107210 */ /* 0x040fe40007ffe0ff */
[----:B------:R-:W2:Y:S01]  /*05e0*/  LDC.64 R10, c[0x0][0x380] ;  /* 0x0000e000ff0a7b82 */ /* 0x000ea20000000a00 */
[----:B-1----:R-:W-:-:S06]  /*05f0*/  IMAD.WIDE.U32 R18, R18, 0x4, R8 ;  /* 0x0000000412127825 */ /* 0x002fcc00078e0008 */
[----:B0-----:R-:W3:Y:S01]  /*0600*/  LDG.E R18, desc[UR8][R18.64] ;  /* 0x0000000812127981 */ /* 0x001ee2000c1e1900 */
[----:B--2---:R-:W-:Y:S01]  /*0610*/  IMAD.WIDE R10, R7, 0x4, R10 ;  /* 0x00000004070a7825 */ /* 0x004fe200078e020a */
[----:B------:R-:W-:-:S03]  /*0620*/  IADD3 R7, PT, PT, R16, R3, RZ ;  /* 0x0000000310077210 */ /* 0x000fc60007ffe0ff */
[--C-:B------:R-:W-:Y:S01]  /*0630*/  IMAD.WIDE.U32 R16, R16, 0x4, R8.reuse ;  /* 0x0000000410107825 */ /* 0x100fe200078e0008 */
[----:B------:R-:W3:Y:S01]  /*0640*/  LDG.E R2, desc[UR8][R10.64] ;  /* 0x000000080a027981 */ /* 0x000ee2000c1e1900 */
[C---:B------:R-:W-:Y:S02]  /*0650*/  IADD3 R21, PT, PT, R7.reuse, R3, RZ ;  /* 0x0000000307157210 */ /* 0x040fe40007ffe0ff */
[--C-:B------:R-:W-:Y:S01]  /*0660*/  IMAD.WIDE.U32 R12, R7, 0x4, R8.reuse ;  /* 0x00000004070c7825 */ /* 0x100fe200078e0008 */
[----:B------:R-:W2:Y:S04]  /*0670*/  LDG.E R23, desc[UR8][R10.64+0xc] ;  /* 0x00000c080a177981 */ /* 0x000ea8000c1e1900 */
[----:B------:R-:W4:Y:S01]  /*0680*/  LDG.E R16, desc[UR8][R16.64] ;  /* 0x0000000810107981 */ /* 0x000f22000c1e1900 */
[----:B------:R-:W-:-:S03]  /*0690*/  IMAD.WIDE.U32 R8, R21, 0x4, R8 ;  /* 0x0000000415087825 */ /* 0x000fc600078e0008 */
[----:B------:R-:W4:Y:S04]  /*06a0*/  LDG.E R7, desc[UR8][R10.64+0x4] ;  /* 0x000004080a077981 */ /* 0x000f28000c1e1900 */
[----:B------:R-:W5:Y:S04]  /*06b0*/  LDG.E R12, desc[UR8][R12.64] ;  /* 0x000000080c0c7981 */ /* 0x000f68000c1e1900 */
[----:B------:R-:W5:Y:S04]  /*06c0*/  LDG.E R21, desc[UR8][R10.64+0x8] ;  /* 0x000008080a157981 */ /* 0x000f68000c1e1900 */
[----:B------:R-:W2:Y:S01]  /*06d0*/  LDG.E R8, desc[UR8][R8.64] ;  /* 0x0000000808087981 */ /* 0x000ea2000c1e1900 */
[----:B------:R-:W-:Y:S01]  /*06e0*/  IADD3 R6, PT, PT, R6, 0x4, RZ ;  /* 0x0000000406067810 */ /* 0x000fe20007ffe0ff */
[----:B---3--:R-:W-:-:S04]  /*06f0*/  FFMA R2, R2, R18, R15 ;  /* 0x0000001202027223 */ /* 0x008fc8000000000f */
[----:B----4-:R-:W-:-:S04]  /*0700*/  FFMA R2, R7, R16, R2 ;  /* 0x0000001007027223 */ /* 0x010fc80000000002 */
[----:B-----5:R-:W-:-:S04]  /*0710*/  FFMA R2, R21, R12, R2 ;  /* 0x0000000c15027223 */ /* 0x020fc80000000002 */
[----:B--2---:R-:W-:-:S07]  /*0720*/  FFMA R15, R23, R8, R2 ;  /* 0x00000008170f7223 */ /* 0x004fce0000000002 */
.L_x_3:
[----:B------:R-:W-:Y:S05]  /*0730*/  @!P1 BRA `(.L_x_2) ;  /* 0x00000000006c9947 */ /* 0x000fea0003800000 */
[----:B------:R-:W1:Y:S01]  /*0740*/  LDC.64 R18, c[0x0][0x388] ;  /* 0x0000e200ff127b82 */ /* 0x000e620000000a00 */
[----:B------:R-:W-:Y:S02]  /*0750*/  ISETP.NE.AND P0, PT, R4, 0x1, PT ;  /* 0x000000010400780c */ /* 0x000fe40003f05270 */
[----:B------:R-:W-:-:S04]  /*0760*/  LOP3.LUT R2, R3, 0x1, RZ, 0xc0, !PT ;  /* 0x0000000103027812 */ /* 0x000fc800078ec0ff */
[----:B------:R-:W-:Y:S01]  /*0770*/  ISETP.NE.U32.AND P1, PT, R2, 0x1, PT ;  /* 0x000000010200780c */ /* 0x000fe20003f25070 */
[----:B------:R-:W2:Y:S06]  /*0780*/  LDC.64 R8, c[0x0][0x380] ;  /* 0x0000e000ff087b82 */ /* 0x000eac0000000a00 */
[C---:B------:R-:W-:Y:S01]  /*0790*/  @P0 IMAD R16, R6.reuse, R3, R0 ;  /* 0x0000000306100224 */ /* 0x040fe200078e0200 */
[----:B------:R-:W-:Y:S01]  /*07a0*/  @P0 IADD3 R7, PT, PT, R5, R6, RZ ;  /* 0x0000000605070210 */ /* 0x000fe20007ffe0ff */
[----:B------:R-:W3:Y:S01]  /*07b0*/  LDC.64 R12, c[0x0][0x380] ;  /* 0x0000e000ff0c7b82 */ /* 0x000ee20000000a00 */
[----:B------:R-:W-:-:S02]  /*07c0*/  @P0 IADD3 R6, PT, PT, R6, 0x2, RZ ;  /* 0x0000000206060810 */ /* 0x000fc40007ffe0ff */
[----:B------:R-:W-:-:S03]  /*07d0*/  @P0 IADD3 R21, PT, PT, R16, R3, RZ ;  /* 0x0000000310150210 */ /* 0x000fc60007ffe0ff */
[----:B------:R-:W-:Y:S02]  /*07e0*/  @!P1 IMAD R3, R6, R3, R0 ;  /* 0x0000000306039224 */ /* 0x000fe400078e0200 */
[----:B------:R-:W4:Y:S01]  /*07f0*/  LDC.64 R10, c[0x0][0x388] ;  /* 0x0000e200ff0a7b82 */ /* 0x000f220000000a00 */
[----:B-1----:R-:W-:-:S04]  /*0800*/  @P0 IMAD.WIDE.U32 R16, R16, 0x4, R18 ;  /* 0x0000000410100825 */ /* 0x002fc800078e0012 */
[----:B------:R-:W-:Y:S02]  /*0810*/  @P0 IMAD.WIDE.U32 R18, R21, 0x4, R18 ;  /* 0x0000000415120825 */ /* 0x000fe400078e0012 */
[----:B0-----:R-:W5:Y:S02]  /*0820*/  @P0 LDG.E R16, desc[UR8][R16.64] ;  /* 0x0000000810100981 */ /* 0x001f64000c1e1900 */
[----:B--2---:R-:W-:Y:S01]  /*0830*/  @P0 IMAD.WIDE R8, R7, 0x4, R8 ;  /* 0x0000000407080825 */ /* 0x004fe200078e0208 */
[----:B------:R-:W-:Y:S01]  /*0840*/  @!P1 IADD3 R7, PT, PT, R5, R6, RZ ;  /* 0x0000000605079210 */ /* 0x000fe20007ffe0ff */
[----:B------:R-:W2:Y:S04]  /*0850*/  @P0 LDG.E R18, desc[UR8][R18.64] ;  /* 0x0000000812120981 */ /* 0x000ea8000c1e1900 */
[----:B------:R-:W5:Y:S01]  /*0860*/  @P0 LDG.E R2, desc[UR8][R8.64] ;  /* 0x0000000808020981 */ /* 0x000f62000c1e1900 */
[----:B---3--:R-:W-:-:S06]  /*0870*/  @!P1 IMAD.WIDE R12, R7, 0x4, R12 ;  /* 0x00000004070c9825 */ /* 0x008fcc00078e020c */
[----:B------:R-:W3:Y:S01]  /*0880*/  @!P1 LDG.E R12, desc[UR8][R12.64] ;  /* 0x000000080c0c9981 */ /* 0x000ee2000c1e1900 */
[----:B----4-:R-:W-:-:S03]  /*0890*/  @!P1 IMAD.WIDE.U32 R10, R3, 0x4, R10 ;  /* 0x00000004030a9825 */ /* 0x010fc600078e000a */
[----:B------:R-:W2:Y:S04]  /*08a0*/  @P0 LDG.E R3, desc[UR8][R8.64+0x4] ;  /* 0x0000040808030981 */ /* 0x000ea8000c1e1900 */
[----:B------:R-:W3:Y:S01]  /*08b0*/  @!P1 LDG.E R10, desc[UR8][R10.64] ;  /* 0x000000080a0a9981 */ /* 0x000ee2000c1e1900 */
[----:B-----5:R-:W-:-:S04]  /*08c0*/  @P0 FFMA R2, R2, R16, R15 ;  /* 0x0000001002020223 */ /* 0x020fc8000000000f */
[----:B--2---:R-:W-:-:S04]  /*08d0*/  @P0 FFMA R15, R3, R18, R2 ;  /* 0x00000012030f0223 */ /* 0x004fc80000000002 */
[----:B---3--:R-:W-:-:S07]  /*08e0*/  @!P1 FFMA R15, R12, R10, R15 ;  /* 0x0000000a0c0f9223 */ /* 0x008fce000000000f */
.L_x_2:
[----:B------:R-:W1:Y:S01]  /*08f0*/  LDC.64 R2, c[0x0][0x390] ;  /* 0x0000e400ff027b82 */ /* 0x000e620000000a00 */
[----:B------:R-:W-:-:S05]  /*0900*/  IADD3 R5, PT, PT, R0, R5, RZ ;  /* 0x0000000500057210 */ /* 0x000fca0007ffe0ff */
[----:B-1----:R-:W-:-:S05]  /*0910*/  IMAD.WIDE R2, R5, 0x4, R2 ;  /* 0x0000000405027825 */ /* 0x002fca00078e0202 */
[----:B0-----:R-:W-:Y:S01]  /*0920*/  STG.E desc[UR8][R2.64], R15 ;  /* 0x0000000f02007986 */ /* 0x001fe2000c101908 */
[----:B------:R-:W-:Y:S05]  /*0930*/  EXIT ;  /* 0x000000000000794d */ /* 0x000fea0003800000 */
.L_x_4:
[----:B------:R-:W-:-:S00]  /*0940*/  BRA `(.L_x_4) ;  /* 0xfffffffc00fc7947 */ /* 0x000fc0000383ffff */
[----:B------:R-:W-:-:S00]  /*0950*/  NOP ;  /* 0x0000000000007918 */ /* 0x000fc00000000000 */
        /* <DEDUP_REMOVED lines=10> */
.L_x_5:


//--------------------- .nv.shared.reserved.0     --------------------------
	.section	.nv.shared.reserved.0,"aw",@nobits
	.weak		__nv_reservedSMEM_offset_0_alias
	.size		__nv_reservedSMEM_offset_0_alias, 0, 64
	.other		__nv_reservedSMEM_offset_0_alias,@"STO_CUDA_RESERVED_SHARED STV_DEFAULT"
__nv_reservedSMEM_offset_0_alias:
	.zero		0
	.zero		64


//--------------------- .nv.constant0._Z6matMulPKfS0_Pfii --------------------------
	.section	.nv.constant0._Z6matMulPKfS0_Pfii,"a",@progbits
	.sectionflags	@""
	.align	4
.nv.constant0._Z6matMulPKfS0_Pfii:
	.zero		928


//--------------------- SYMBOLS --------------------------

	.type		.nv.reservedSmem.offset0,@object
	.size		.nv.reservedSmem.offset0,0x4
